//
// Generated by NVIDIA NVVM Compiler
//
// Compiler Build ID: CL-36424714
// Cuda compilation tools, release 13.0, V13.0.88
// Based on NVVM 20.0.0
//

.version 9.0
.target sm_100
.address_size 64

	// .globl	_Z11adi_x_sweepPKdPdi
.extern .shared .align 16 .b8 sdata[];

.visible .entry _Z11adi_x_sweepPKdPdi(
	.param .u64 .ptr .align 1 _Z11adi_x_sweepPKdPdi_param_0,
	.param .u64 .ptr .align 1 _Z11adi_x_sweepPKdPdi_param_1,
	.param .u32 _Z11adi_x_sweepPKdPdi_param_2
)
{
	.reg .pred 	%p<2>;
	.reg .b32 	%r<24>;
	.reg .b64 	%rd<21>;
	.reg .b64 	%fd<5>;

	ld.param.u64 	%rd1, [_Z11adi_x_sweepPKdPdi_param_0];
	ld.param.u64 	%rd2, [_Z11adi_x_sweepPKdPdi_param_1];
	ld.param.u32 	%r5, [_Z11adi_x_sweepPKdPdi_param_2];
	mov.u32 	%r6, %ctaid.x;
	mov.u32 	%r7, %ntid.x;
	mov.u32 	%r8, %tid.x;
	mad.lo.s32 	%r9, %r6, %r7, %r8;
	add.s32 	%r1, %r9, 1;
	mov.u32 	%r10, %ctaid.y;
	mov.u32 	%r11, %ntid.y;
	mov.u32 	%r12, %tid.y;
	mad.lo.s32 	%r13, %r10, %r11, %r12;
	add.s32 	%r2, %r13, 1;
	mov.u32 	%r15, %ctaid.z;
	mov.u32 	%r16, %ntid.z;
	mov.u32 	%r17, %tid.z;
	mad.lo.s32 	%r18, %r15, %r16, %r17;
	add.s32 	%r3, %r18, 1;
	add.s32 	%r19, %r5, -1;
	max.s32 	%r20, %r3, %r2;
	max.s32 	%r21, %r1, %r20;
	setp.ge.s32 	%p1, %r21, %r19;
	@%p1 bra 	$L__BB0_2;
	cvta.to.global.u64 	%rd3, %rd1;
	cvta.to.global.u64 	%rd4, %rd2;
	cvt.u64.u32 	%rd5, %r3;
	cvt.s64.s32 	%rd6, %r5;
	mul.lo.s64 	%rd7, %rd6, %rd5;
	mul.lo.s32 	%r22, %r5, %r2;
	cvt.s64.s32 	%rd8, %r22;
	cvt.s64.s32 	%rd9, %r1;
	add.s64 	%rd10, %rd8, %rd9;
	mad.lo.s64 	%rd11, %rd7, %rd6, %rd10;
	mul.lo.s32 	%r23, %r5, %r5;
	cvt.u64.u32 	%rd12, %r23;
	sub.s64 	%rd13, %rd11, %rd12;
	shl.b64 	%rd14, %rd13, 3;
	add.s64 	%rd15, %rd3, %rd14;
	ld.global.f64 	%fd1, [%rd15];
	add.s64 	%rd16, %rd11, %rd12;
	shl.b64 	%rd17, %rd16, 3;
	add.s64 	%rd18, %rd3, %rd17;
	ld.global.f64 	%fd2, [%rd18];
	add.f64 	%fd3, %fd1, %fd2;
	mul.f64 	%fd4, %fd3, 0d3FE0000000000000;
	shl.b64 	%rd19, %rd11, 3;
	add.s64 	%rd20, %rd4, %rd19;
	st.global.f64 	[%rd20], %fd4;
$L__BB0_2:
	ret;

}
	// .globl	_Z11adi_y_sweepPKdPdi
.visible .entry _Z11adi_y_sweepPKdPdi(
	.param .u64 .ptr .align 1 _Z11adi_y_sweepPKdPdi_param_0,
	.param .u64 .ptr .align 1 _Z11adi_y_sweepPKdPdi_param_1,
	.param .u32 _Z11adi_y_sweepPKdPdi_param_2
)
{
	.reg .pred 	%p<2>;
	.reg .b32 	%r<23>;
	.reg .b64 	%rd<20>;
	.reg .b64 	%fd<5>;

	ld.param.u64 	%rd1, [_Z11adi_y_sweepPKdPdi_param_0];
	ld.param.u64 	%rd2, [_Z11adi_y_sweepPKdPdi_param_1];
	ld.param.u32 	%r5, [_Z11adi_y_sweepPKdPdi_param_2];
	mov.u32 	%r6, %ctaid.x;
	mov.u32 	%r7, %ntid.x;
	mov.u32 	%r8, %tid.x;
	mad.lo.s32 	%r9, %r6, %r7, %r8;
	add.s32 	%r1, %r9, 1;
	mov.u32 	%r10, %ctaid.y;
	mov.u32 	%r11, %ntid.y;
	mov.u32 	%r12, %tid.y;
	mad.lo.s32 	%r13, %r10, %r11, %r12;
	add.s32 	%r2, %r13, 1;
	mov.u32 	%r15, %ctaid.z;
	mov.u32 	%r16, %ntid.z;
	mov.u32 	%r17, %tid.z;
	mad.lo.s32 	%r18, %r15, %r16, %r17;
	add.s32 	%r3, %r18, 1;
	add.s32 	%r19, %r5, -1;
	max.s32 	%r20, %r3, %r2;
	max.s32 	%r21, %r1, %r20;
	setp.ge.s32 	%p1, %r21, %r19;
	@%p1 bra 	$L__BB1_2;
	cvta.to.global.u64 	%rd3, %rd1;
	cvta.to.global.u64 	%rd4, %rd2;
	cvt.u64.u32 	%rd5, %r3;
	cvt.s64.s32 	%rd6, %r5;
	mul.lo.s64 	%rd7, %rd6, %rd5;
	mul.lo.s32 	%r22, %r5, %r2;
	cvt.s64.s32 	%rd8, %r22;
	cvt.s64.s32 	%rd9, %r1;
	add.s64 	%rd10, %rd8, %rd9;
	mad.lo.s64 	%rd11, %rd7, %rd6, %rd10;
	sub.s64 	%rd12, %rd11, %rd6;
	shl.b64 	%rd13, %rd12, 3;
	add.s64 	%rd14, %rd3, %rd13;
	ld.global.f64 	%fd1, [%rd14];
	add.s64 	%rd15, %rd11, %rd6;
	shl.b64 	%rd16, %rd15, 3;
	add.s64 	%rd17, %rd3, %rd16;
	ld.global.f64 	%fd2, [%rd17];
	add.f64 	%fd3, %fd1, %fd2;
	mul.f64 	%fd4, %fd3, 0d3FE0000000000000;
	shl.b64 	%rd18, %rd11, 3;
	add.s64 	%rd19, %rd4, %rd18;
	st.global.f64 	[%rd19], %fd4;
$L__BB1_2:
	ret;

}
	// .globl	_Z11adi_z_sweepPKdPdS1_i
.visible .entry _Z11adi_z_sweepPKdPdS1_i(
	.param .u64 .ptr .align 1 _Z11adi_z_sweepPKdPdS1_i_param_0,
	.param .u64 .ptr .align 1 _Z11adi_z_sweepPKdPdS1_i_param_1,
	.param .u64 .ptr .align 1 _Z11adi_z_sweepPKdPdS1_i_param_2,
	.param .u32 _Z11adi_z_sweepPKdPdS1_i_param_3
)
{
	.reg .pred 	%p<6>;
	.reg .b32 	%r<39>;
	.reg .b64 	%rd<19>;
	.reg .b64 	%fd<15>;

	ld.param.u64 	%rd1, [_Z11adi_z_sweepPKdPdS1_i_param_0];
	ld.param.u64 	%rd2, [_Z11adi_z_sweepPKdPdS1_i_param_1];
	ld.param.u64 	%rd3, [_Z11adi_z_sweepPKdPdS1_i_param_2];
	ld.param.u32 	%r13, [_Z11adi_z_sweepPKdPdS1_i_param_3];
	mov.u32 	%r14, %tid.x;
	mov.u32 	%r15, %tid.y;
	mov.u32 	%r16, %ntid.x;
	mov.u32 	%r17, %tid.z;
	mov.u32 	%r18, %ntid.y;
	mad.lo.s32 	%r19, %r18, %r17, %r15;
	mad.lo.s32 	%r1, %r19, %r16, %r14;
	mul.lo.s32 	%r20, %r16, %r18;
	mov.u32 	%r21, %ntid.z;
	mul.lo.s32 	%r38, %r20, %r21;
	mov.u32 	%r3, %ctaid.x;
	mad.lo.s32 	%r22, %r3, %r16, %r14;
	add.s32 	%r4, %r22, 1;
	mov.u32 	%r5, %ctaid.y;
	mad.lo.s32 	%r23, %r5, %r18, %r15;
	add.s32 	%r6, %r23, 1;
	mov.u32 	%r7, %ctaid.z;
	mad.lo.s32 	%r25, %r7, %r21, %r17;
	add.s32 	%r8, %r25, 1;
	add.s32 	%r26, %r13, -1;
	max.s32 	%r27, %r8, %r6;
	mov.f64 	%fd14, 0d0000000000000000;
	max.s32 	%r28, %r4, %r27;
	setp.ge.s32 	%p1, %r28, %r26;
	@%p1 bra 	$L__BB2_2;
	cvta.to.global.u64 	%rd4, %rd1;
	cvta.to.global.u64 	%rd5, %rd2;
	cvt.u64.u32 	%rd6, %r8;
	cvt.s64.s32 	%rd7, %r13;
	mul.lo.s64 	%rd8, %rd7, %rd6;
	mul.lo.s32 	%r29, %r13, %r6;
	cvt.s64.s32 	%rd9, %r29;
	cvt.s64.s32 	%rd10, %r4;
	add.s64 	%rd11, %rd9, %rd10;
	mad.lo.s64 	%rd12, %rd8, %rd7, %rd11;
	shl.b64 	%rd13, %rd12, 3;
	add.s64 	%rd14, %rd4, %rd13;
	ld.global.f64 	%fd4, [%rd14+-8];
	ld.global.f64 	%fd5, [%rd14+8];
	add.f64 	%fd6, %fd4, %fd5;
	mul.f64 	%fd7, %fd6, 0d3FE0000000000000;
	add.s64 	%rd15, %rd5, %rd13;
	st.global.f64 	[%rd15], %fd7;
	ld.global.f64 	%fd8, [%rd14];
	sub.f64 	%fd9, %fd8, %fd7;
	abs.f64 	%fd14, %fd9;
$L__BB2_2:
	shl.b32 	%r30, %r1, 3;
	mov.u32 	%r31, sdata;
	add.s32 	%r9, %r31, %r30;
	st.shared.f64 	[%r9], %fd14;
	bar.sync 	0;
	setp.lt.u32 	%p2, %r38, 2;
	@%p2 bra 	$L__BB2_6;
$L__BB2_3:
	shr.u32 	%r11, %r38, 1;
	setp.ge.u32 	%p3, %r1, %r11;
	@%p3 bra 	$L__BB2_5;
	ld.shared.f64 	%fd10, [%r9];
	shl.b32 	%r32, %r11, 3;
	add.s32 	%r33, %r9, %r32;
	ld.shared.f64 	%fd11, [%r33];
	max.f64 	%fd12, %fd10, %fd11;
	st.shared.f64 	[%r9], %fd12;
$L__BB2_5:
	bar.sync 	0;
	setp.gt.u32 	%p4, %r38, 3;
	mov.u32 	%r38, %r11;
	@%p4 bra 	$L__BB2_3;
$L__BB2_6:
	setp.ne.s32 	%p5, %r1, 0;
	@%p5 bra 	$L__BB2_8;
	mov.u32 	%r34, %nctaid.x;
	mov.u32 	%r35, %nctaid.y;
	mad.lo.s32 	%r36, %r35, %r7, %r5;
	mad.lo.s32 	%r37, %r36, %r34, %r3;
	ld.shared.f64 	%fd13, [sdata];
	cvta.to.global.u64 	%rd16, %rd3;
	mul.wide.s32 	%rd17, %r37, 8;
	add.s64 	%rd18, %rd16, %rd17;
	st.global.f64 	[%rd18], %fd13;
$L__BB2_8:
	ret;

}


// ===== COMPILED SASS (sm_100) =====

	.target	sm_100

	.elftype	@"ET_EXEC"


//--------------------- .note.nv.tkinfo           --------------------------
	.section	.note.nv.tkinfo,"",@"SHT_NOTE"
	.sectionflags	@"SHF_NOTE_NV_TKINFO"
	.tkinfo
        /*0018*/ 	.word	0x00000002
        /*0030*/ 	.string	""
        /*0030*/ 	.string	"ptxas"
        /*0030*/ 	.string	"Cuda compilation tools, release 13.0, V13.0.88"
        /*0030*/ 	.string	"Build cuda_13.0.r13.0/compiler.36424714_0"
        /*0030*/ 	.string	"-arch sm_100 -m 64 "



//--------------------- .note.nv.cuinfo           --------------------------
	.section	.note.nv.cuinfo,"",@"SHT_NOTE"
	.sectionflags	@"SHF_NOTE_NV_CUINFO"
        /*0018*/ 	.short	0x0002
        /*001a*/ 	.short	0x0064
        /*001c*/ 	.short	0x0082
	.zero		2


//--------------------- .nv.info                  --------------------------
	.section	.nv.info,"",@"SHT_CUDA_INFO"
	.align	4


	//----- nvinfo : EIATTR_REGCOUNT
	.align		4
        /*0000*/ 	.byte	0x04, 0x2f
        /*0002*/ 	.short	(.L_1 - .L_0)
	.align		4
.L_0:
        /*0004*/ 	.word	index@(_Z11adi_x_sweepPKdPdi)
        /*0008*/ 	.word	0x0000000e


	//----- nvinfo : EIATTR_FRAME_SIZE
	.align		4
.L_1:
        /*000c*/ 	.byte	0x04, 0x11
        /*000e*/ 	.short	(.L_3 - .L_2)
	.align		4
.L_2:
        /*0010*/ 	.word	index@(_Z11adi_x_sweepPKdPdi)
        /*0014*/ 	.word	0x00000000


	//----- nvinfo : EIATTR_REGCOUNT
	.align		4
.L_3:
        /*0018*/ 	.byte	0x04, 0x2f
        /*001a*/ 	.short	(.L_5 - .L_4)
	.align		4
.L_4:
        /*001c*/ 	.word	index@(_Z11adi_y_sweepPKdPdi)
        /*0020*/ 	.word	0x0000000e


	//----- nvinfo : EIATTR_FRAME_SIZE
	.align		4
.L_5:
        /*0024*/ 	.byte	0x04, 0x11
        /*0026*/ 	.short	(.L_7 - .L_6)
	.align		4
.L_6:
        /*0028*/ 	.word	index@(_Z11adi_y_sweepPKdPdi)
        /*002c*/ 	.word	0x00000000


	//----- nvinfo : EIATTR_REGCOUNT
	.align		4
.L_7:
        /*0030*/ 	.byte	0x04, 0x2f
        /*0032*/ 	.short	(.L_9 - .L_8)
	.align		4
.L_8:
        /*0034*/ 	.word	index@(_Z11adi_z_sweepPKdPdS1_i)
        /*0038*/ 	.word	0x00000010


	//----- nvinfo : EIATTR_FRAME_SIZE
	.align		4
.L_9:
        /*003c*/ 	.byte	0x04, 0x11
        /*003e*/ 	.short	(.L_11 - .L_10)
	.align		4
.L_10:
        /*0040*/ 	.word	index@(_Z11adi_z_sweepPKdPdS1_i)
        /*0044*/ 	.word	0x00000000


	//----- nvinfo : EIATTR_MIN_STACK_SIZE
	.align		4
.L_11:
        /*0048*/ 	.byte	0x04, 0x12
        /*004a*/ 	.short	(.L_13 - .L_12)
	.align		4
.L_12:
        /*004c*/ 	.word	index@(_Z11adi_z_sweepPKdPdS1_i)
        /*0050*/ 	.word	0x00000000


	//----- nvinfo : EIATTR_MIN_STACK_SIZE
	.align		4
.L_13:
        /*0054*/ 	.byte	0x04, 0x12
        /*0056*/ 	.short	(.L_15 - .L_14)
	.align		4
.L_14:
        /*0058*/ 	.word	index@(_Z11adi_y_sweepPKdPdi)
        /*005c*/ 	.word	0x00000000


	//----- nvinfo : EIATTR_MIN_STACK_SIZE
	.align		4
.L_15:
        /*0060*/ 	.byte	0x04, 0x12
        /*0062*/ 	.short	(.L_17 - .L_16)
	.align		4
.L_16:
        /*0064*/ 	.word	index@(_Z11adi_x_sweepPKdPdi)
        /*0068*/ 	.word	0x00000000
.L_17:


//--------------------- .nv.compat                --------------------------
	.section	.nv.compat,"",@"SHT_CUDA_COMPAT_INFO"
	.align	4
        /*0000*/ 	.byte	0x02, 0x09, 0x00, 0x00, 0x02, 0x02, 0x01, 0x00, 0x02, 0x05, 0x05, 0x00, 0x03, 0x07, 0x01, 0x01
        /*0010*/ 	.byte	0x02, 0x03, 0x00, 0x00, 0x02, 0x06, 0x01, 0x00, 0x04, 0x0b, 0x08, 0x00, 0x01, 0x00, 0x00, 0x00
        /*0020*/ 	.byte	0x00, 0x00, 0x00, 0x00


//--------------------- .nv.info._Z11adi_z_sweepPKdPdS1_i --------------------------
	.section	.nv.info._Z11adi_z_sweepPKdPdS1_i,"",@"SHT_CUDA_INFO"
	.sectionflags	@""
	.align	4


	//----- nvinfo : EIATTR_CUDA_API_VERSION
	.align		4
        /*0000*/ 	.byte	0x04, 0x37
        /*0002*/ 	.short	(.L_19 - .L_18)
.L_18:
        /*0004*/ 	.word	0x00000082


	//----- nvinfo : EIATTR_KPARAM_INFO
	.align		4
.L_19:
        /*0008*/ 	.byte	0x04, 0x17
        /*000a*/ 	.short	(.L_21 - .L_20)
.L_20:
        /*000c*/ 	.word	0x00000000
        /*0010*/ 	.short	0x0003
        /*0012*/ 	.short	0x0018
        /*0014*/ 	.byte	0x00, 0xf0, 0x11, 0x00


	//----- nvinfo : EIATTR_KPARAM_INFO
	.align		4
.L_21:
        /*0018*/ 	.byte	0x04, 0x17
        /*001a*/ 	.short	(.L_23 - .L_22)
.L_22:
        /*001c*/ 	.word	0x00000000
        /*0020*/ 	.short	0x0002
        /*0022*/ 	.short	0x0010
        /*0024*/ 	.byte	0x00, 0xf5, 0x21, 0x00


	//----- nvinfo : EIATTR_KPARAM_INFO
	.align		4
.L_23:
        /*0028*/ 	.byte	0x04, 0x17
        /*002a*/ 	.short	(.L_25 - .L_24)
.L_24:
        /*002c*/ 	.word	0x00000000
        /*0030*/ 	.short	0x0001
        /*0032*/ 	.short	0x0008
        /*0034*/ 	.byte	0x00, 0xf5, 0x21, 0x00


	//----- nvinfo : EIATTR_KPARAM_INFO
	.align		4
.L_25:
        /*0038*/ 	.byte	0x04, 0x17
        /*003a*/ 	.short	(.L_27 - .L_26)
.L_26:
        /*003c*/ 	.word	0x00000000
        /*0040*/ 	.short	0x0000
        /*0042*/ 	.short	0x0000
        /*0044*/ 	.byte	0x00, 0xf5, 0x21, 0x00


	//----- nvinfo : EIATTR_SPARSE_MMA_MASK
	.align		4
.L_27:
        /*0048*/ 	.byte	0x03, 0x50
        /*004a*/ 	.short	0x0000


	//----- nvinfo : EIATTR_MAXREG_COUNT
	.align		4
        /*004c*/ 	.byte	0x03, 0x1b
        /*004e*/ 	.short	0x00ff


	//----- nvinfo : EIATTR_NUM_BARRIERS
	.align		4
        /*0050*/ 	.byte	0x02, 0x4c
        /*0052*/ 	.byte	0x01
	.zero		1


	//----- nvinfo : EIATTR_MERCURY_ISA_VERSION
	.align		4
        /*0054*/ 	.byte	0x03, 0x5f
        /*0056*/ 	.short	0x0101


	//----- nvinfo : EIATTR_VRC_CTA_INIT_COUNT
	.align		4
        /*0058*/ 	.byte	0x02, 0x4a
	.zero		1
	.zero		1


	//----- nvinfo : EIATTR_EXIT_INSTR_OFFSETS
	.align		4
        /*005c*/ 	.byte	0x04, 0x1c
        /*005e*/ 	.short	(.L_29 - .L_28)


	//   ....[0]....
.L_28:
        /*0060*/ 	.word	0x00000540


	//   ....[1]....
        /*0064*/ 	.word	0x00000600


	//----- nvinfo : EIATTR_CRS_STACK_SIZE
	.align		4
.L_29:
        /*0068*/ 	.byte	0x04, 0x1e
        /*006a*/ 	.short	(.L_31 - .L_30)
.L_30:
        /*006c*/ 	.word	0x00000000


	//----- nvinfo : EIATTR_CBANK_PARAM_SIZE
	.align		4
.L_31:
        /*0070*/ 	.byte	0x03, 0x19
        /*0072*/ 	.short	0x001c


	//----- nvinfo : EIATTR_PARAM_CBANK
	.align		4
        /*0074*/ 	.byte	0x04, 0x0a
        /*0076*/ 	.short	(.L_33 - .L_32)
	.align		4
.L_32:
        /*0078*/ 	.word	index@(.nv.constant0._Z11adi_z_sweepPKdPdS1_i)
        /*007c*/ 	.short	0x0380
        /*007e*/ 	.short	0x001c


	//----- nvinfo : EIATTR_SW_WAR
	.align		4
.L_33:
        /*0080*/ 	.byte	0x04, 0x36
        /*0082*/ 	.short	(.L_35 - .L_34)
.L_34:
        /*0084*/ 	.word	0x00000008
.L_35:


//--------------------- .nv.info._Z11adi_y_sweepPKdPdi --------------------------
	.section	.nv.info._Z11adi_y_sweepPKdPdi,"",@"SHT_CUDA_INFO"
	.sectionflags	@""
	.align	4


	//----- nvinfo : EIATTR_CUDA_API_VERSION
	.align		4
        /*0000*/ 	.byte	0x04, 0x37
        /*0002*/ 	.short	(.L_37 - .L_36)
.L_36:
        /*0004*/ 	.word	0x00000082


	//----- nvinfo : EIATTR_KPARAM_INFO
	.align		4
.L_37:
        /*0008*/ 	.byte	0x04, 0x17
        /*000a*/ 	.short	(.L_39 - .L_38)
.L_38:
        /*000c*/ 	.word	0x00000000
        /*0010*/ 	.short	0x0002
        /*0012*/ 	.short	0x0010
        /*0014*/ 	.byte	0x00, 0xf0, 0x11, 0x00


	//----- nvinfo : EIATTR_KPARAM_INFO
	.align		4
.L_39:
        /*0018*/ 	.byte	0x04, 0x17
        /*001a*/ 	.short	(.L_41 - .L_40)
.L_40:
        /*001c*/ 	.word	0x00000000
        /*0020*/ 	.short	0x0001
        /*0022*/ 	.short	0x0008
        /*0024*/ 	.byte	0x00, 0xf5, 0x21, 0x00


	//----- nvinfo : EIATTR_KPARAM_INFO
	.align		4
.L_41:
        /*0028*/ 	.byte	0x04, 0x17
        /*002a*/ 	.short	(.L_43 - .L_42)
.L_42:
        /*002c*/ 	.word	0x00000000
        /*0030*/ 	.short	0x0000
        /*0032*/ 	.short	0x0000
        /*0034*/ 	.byte	0x00, 0xf5, 0x21, 0x00


	//----- nvinfo : EIATTR_SPARSE_MMA_MASK
	.align		4
.L_43:
        /*0038*/ 	.byte	0x03, 0x50
        /*003a*/ 	.short	0x0000


	//----- nvinfo : EIATTR_MAXREG_COUNT
	.align		4
        /*003c*/ 	.byte	0x03, 0x1b
        /*003e*/ 	.short	0x00ff


	//----- nvinfo : EIATTR_MERCURY_ISA_VERSION
	.align		4
        /*0040*/ 	.byte	0x03, 0x5f
        /*0042*/ 	.short	0x0101


	//----- nvinfo : EIATTR_VRC_CTA_INIT_COUNT
	.align		4
        /*0044*/ 	.byte	0x02, 0x4a
	.zero		1
	.zero		1


	//----- nvinfo : EIATTR_EXIT_INSTR_OFFSETS
	.align		4
        /*0048*/ 	.byte	0x04, 0x1c
        /*004a*/ 	.short	(.L_45 - .L_44)


	//   ....[0]....
.L_44:
        /*004c*/ 	.word	0x00000140


	//   ....[1]....
        /*0050*/ 	.word	0x00000320


	//----- nvinfo : EIATTR_CBANK_PARAM_SIZE
	.align		4
.L_45:
        /*0054*/ 	.byte	0x03, 0x19
        /*0056*/ 	.short	0x0014


	//----- nvinfo : EIATTR_PARAM_CBANK
	.align		4
        /*0058*/ 	.byte	0x04, 0x0a
        /*005a*/ 	.short	(.L_47 - .L_46)
	.align		4
.L_46:
        /*005c*/ 	.word	index@(.nv.constant0._Z11adi_y_sweepPKdPdi)
        /*0060*/ 	.short	0x0380
        /*0062*/ 	.short	0x0014


	//----- nvinfo : EIATTR_SW_WAR
	.align		4
.L_47:
        /*0064*/ 	.byte	0x04, 0x36
        /*0066*/ 	.short	(.L_49 - .L_48)
.L_48:
        /*0068*/ 	.word	0x00000008
.L_49:


//--------------------- .nv.info._Z11adi_x_sweepPKdPdi --------------------------
	.section	.nv.info._Z11adi_x_sweepPKdPdi,"",@"SHT_CUDA_INFO"
	.sectionflags	@""
	.align	4


	//----- nvinfo : EIATTR_CUDA_API_VERSION
	.align		4
        /*0000*/ 	.byte	0x04, 0x37
        /*0002*/ 	.short	(.L_51 - .L_50)
.L_50:
        /*0004*/ 	.word	0x00000082


	//----- nvinfo : EIATTR_KPARAM_INFO
	.align		4
.L_51:
        /*0008*/ 	.byte	0x04, 0x17
        /*000a*/ 	.short	(.L_53 - .L_52)
.L_52:
        /*000c*/ 	.word	0x00000000
        /*0010*/ 	.short	0x0002
        /*0012*/ 	.short	0x0010
        /*0014*/ 	.byte	0x00, 0xf0, 0x11, 0x00


	//----- nvinfo : EIATTR_KPARAM_INFO
	.align		4
.L_53:
        /*0018*/ 	.byte	0x04, 0x17
        /*001a*/ 	.short	(.L_55 - .L_54)
.L_54:
        /*001c*/ 	.word	0x00000000
        /*0020*/ 	.short	0x0001
        /*0022*/ 	.short	0x0008
        /*0024*/ 	.byte	0x00, 0xf5, 0x21, 0x00


	//----- nvinfo : EIATTR_KPARAM_INFO
	.align		4
.L_55:
        /*0028*/ 	.byte	0x04, 0x17
        /*002a*/ 	.short	(.L_57 - .L_56)
.L_56:
        /*002c*/ 	.word	0x00000000
        /*0030*/ 	.short	0x0000
        /*0032*/ 	.short	0x0000
        /*0034*/ 	.byte	0x00, 0xf5, 0x21, 0x00


	//----- nvinfo : EIATTR_SPARSE_MMA_MASK
	.align		4
.L_57:
        /*0038*/ 	.byte	0x03, 0x50
        /*003a*/ 	.short	0x0000


	//----- nvinfo : EIATTR_MAXREG_COUNT
	.align		4
        /*003c*/ 	.byte	0x03, 0x1b
        /*003e*/ 	.short	0x00ff


	//----- nvinfo : EIATTR_MERCURY_ISA_VERSION
	.align		4
        /*0040*/ 	.byte	0x03, 0x5f
        /*0042*/ 	.short	0x0101


	//----- nvinfo : EIATTR_VRC_CTA_INIT_COUNT
	.align		4
        /*0044*/ 	.byte	0x02, 0x4a
	.zero		1
	.zero		1


	//----- nvinfo : EIATTR_EXIT_INSTR_OFFSETS
	.align		4
        /*0048*/ 	.byte	0x04, 0x1c
        /*004a*/ 	.short	(.L_59 - .L_58)


	//   ....[0]....
.L_58:
        /*004c*/ 	.word	0x00000140


	//   ....[1]....
        /*0050*/ 	.word	0x00000330


	//----- nvinfo : EIATTR_CBANK_PARAM_SIZE
	.align		4
.L_59:
        /*0054*/ 	.byte	0x03, 0x19
        /*0056*/ 	.short	0x0014


	//----- nvinfo : EIATTR_PARAM_CBANK
	.align		4
        /*0058*/ 	.byte	0x04, 0x0a
        /*005a*/ 	.short	(.L_61 - .L_60)
	.align		4
.L_60:
        /*005c*/ 	.word	index@(.nv.constant0._Z11adi_x_sweepPKdPdi)
        /*0060*/ 	.short	0x0380
        /*0062*/ 	.short	0x0014


	//----- nvinfo : EIATTR_SW_WAR
	.align		4
.L_61:
        /*0064*/ 	.byte	0x04, 0x36
        /*0066*/ 	.short	(.L_63 - .L_62)
.L_62:
        /*0068*/ 	.word	0x00000008
.L_63:


//--------------------- .nv.callgraph             --------------------------
	.section	.nv.callgraph,"",@"SHT_CUDA_CALLGRAPH"
	.align	4
	.sectionentsize	8
	.align		4
        /*0000*/ 	.word	0x00000000
	.align		4
        /*0004*/ 	.word	0xffffffff
	.align		4
        /*0008*/ 	.word	0x00000000
	.align		4
        /*000c*/ 	.word	0xfffffffe
	.align		4
        /*0010*/ 	.word	0x00000000
	.align		4
        /*0014*/ 	.word	0xfffffffd
	.align		4
        /*0018*/ 	.word	0x00000000
	.align		4
        /*001c*/ 	.word	0xfffffffc


//--------------------- .text._Z11adi_z_sweepPKdPdS1_i --------------------------
	.section	.text._Z11adi_z_sweepPKdPdS1_i,"ax",@progbits
	.align	128
        .global         _Z11adi_z_sweepPKdPdS1_i
        .type           _Z11adi_z_sweepPKdPdS1_i,@function
        .size           _Z11adi_z_sweepPKdPdS1_i,(.L_x_7 - _Z11adi_z_sweepPKdPdS1_i)
        .other          _Z11adi_z_sweepPKdPdS1_i,@"STO_CUDA_ENTRY STV_DEFAULT"
_Z11adi_z_sweepPKdPdS1_i:
.text._Z11adi_z_sweepPKdPdS1_i:
[----:B------:R-:W-:Y:S01]  /*0000*/  LDC R1, c[0x0][0x37c] ;  /* 0x0000df00ff017b82 */ /* 0x000fe20000000800 */
[----:B------:R-:W0:Y:S01]  /*0010*/  S2R R7, SR_TID.X ;  /* 0x0000000000077919 */ /* 0x000e220000002100 */
[----:B------:R-:W1:Y:S01]  /*0020*/  LDCU UR7, c[0x0][0x360] ;  /* 0x00006c00ff0777ac */ /* 0x000e620008000800 */
[----:B------:R-:W-:Y:S01]  /*0030*/  BSSY.RECONVERGENT B0, `(.L_x_0) ;  /* 0x0000035000007945 */ /* 0x000fe20003800200 */
[----:B------:R-:W2:Y:S01]  /*0040*/  S2R R11, SR_TID.Y ;  /* 0x00000000000b7919 */ /* 0x000ea20000002200 */
[----:B------:R-:W1:Y:S01]  /*0050*/  LDCU UR8, c[0x0][0x364] ;  /* 0x00006c80ff0877ac */ /* 0x000e620008000800 */
[----:B------:R-:W3:Y:S01]  /*0060*/  S2R R12, SR_TID.Z ;  /* 0x00000000000c7919 */ /* 0x000ee20000002300 */
[----:B------:R-:W4:Y:S01]  /*0070*/  LDCU UR5, c[0x0][0x368] ;  /* 0x00006d00ff0577ac */ /* 0x000f220008000800 */
[----:B------:R-:W0:Y:S01]  /*0080*/  S2R R2, SR_CTAID.X ;  /* 0x0000000000027919 */ /* 0x000e220000002500 */
[----:B------:R-:W5:Y:S01]  /*0090*/  LDCU UR9, c[0x0][0x398] ;  /* 0x00007300ff0977ac */ /* 0x000f620008000800 */
[----:B------:R-:W2:Y:S01]  /*00a0*/  S2R R0, SR_CTAID.Y ;  /* 0x0000000000007919 */ /* 0x000ea20000002600 */
[----:B------:R-:W3:Y:S01]  /*00b0*/  S2R R3, SR_CTAID.Z ;  /* 0x0000000000037919 */ /* 0x000ee20000002700 */
[----:B-1----:R-:W-:-:S04]  /*00c0*/  UIMAD UR4, UR7, UR8, URZ ;  /* 0x00000008070472a4 */ /* 0x002fc8000f8e02ff */
[----:B----4-:R-:W-:Y:S02]  /*00d0*/  UIMAD UR4, UR4, UR5, URZ ;  /* 0x00000005040472a4 */ /* 0x010fe4000f8e02ff */
[----:B-----5:R-:W-:Y:S01]  /*00e0*/  UIADD3 UR6, UPT, UPT, UR9, -0x1, URZ ;  /* 0xffffffff09067890 */ /* 0x020fe2000fffe0ff */
[----:B0-----:R-:W-:Y:S02]  /*00f0*/  IMAD R4, R2, UR7, R7 ;  /* 0x0000000702047c24 */ /* 0x001fe4000f8e0207 */
[----:B--2---:R-:W-:Y:S02]  /*0100*/  IMAD R5, R0, UR8, R11 ;  /* 0x0000000800057c24 */ /* 0x004fe4000f8e020b */
[----:B------:R-:W-:Y:S02]  /*0110*/  VIADD R8, R4, 0x1 ;  /* 0x0000000104087836 */ /* 0x000fe40000000000 */
[----:B---3--:R-:W-:Y:S02]  /*0120*/  IMAD R6, R3, UR5, R12 ;  /* 0x0000000503067c24 */ /* 0x008fe4000f8e020c */
[----:B------:R-:W-:Y:S01]  /*0130*/  VIADD R9, R5, 0x1 ;  /* 0x0000000105097836 */ /* 0x000fe20000000000 */
[----:B------:R-:W-:Y:S01]  /*0140*/  MOV R5, UR4 ;  /* 0x0000000400057c02 */ /* 0x000fe20008000f00 */
[----:B------:R-:W-:-:S05]  /*0150*/  VIADD R10, R6, 0x1 ;  /* 0x00000001060a7836 */ /* 0x000fca0000000000 */
[----:B------:R-:W-:-:S04]  /*0160*/  VIMNMX3 R4, R10, R9, R8, !PT ;  /* 0x000000090a04720f */ /* 0x000fc80007800108 */
[----:B------:R-:W-:Y:S01]  /*0170*/  ISETP.GE.AND P0, PT, R4, UR6, PT ;  /* 0x0000000604007c0c */ /* 0x000fe2000bf06270 */
[----:B------:R-:W-:-:S04]  /*0180*/  IMAD R4, R12, UR8, R11 ;  /* 0x000000080c047c24 */ /* 0x000fc8000f8e020b */
[----:B------:R-:W-:Y:S01]  /*0190*/  IMAD R4, R4, UR7, R7 ;  /* 0x0000000704047c24 */ /* 0x000fe2000f8e0207 */
[----:B------:R-:W0:Y:S01]  /*01a0*/  LDCU.64 UR6, c[0x0][0x358] ;  /* 0x00006b00ff0677ac */ /* 0x000e220008000a00 */
[----:B------:R-:W-:-:S06]  /*01b0*/  CS2R R6, SRZ ;  /* 0x0000000000067805 */ /* 0x000fcc000001ff00 */
[----:B------:R-:W-:Y:S05]  /*01c0*/  @P0 BRA `(.L_x_1) ;  /* 0x00000000006c0947 */ /* 0x000fea0003800000 */
[----:B------:R-:W-:Y:S02]  /*01d0*/  USHF.R.S32.HI UR4, URZ, 0x1f, UR9 ;  /* 0x0000001fff047899 */ /* 0x000fe40008011409 */
[----:B------:R-:W-:Y:S01]  /*01e0*/  IMAD R9, R9, UR9, RZ ;  /* 0x0000000909097c24 */ /* 0x000fe2000f8e02ff */
[----:B------:R-:W1:Y:S01]  /*01f0*/  LDCU.128 UR12, c[0x0][0x380] ;  /* 0x00007000ff0c77ac */ /* 0x000e620008000c00 */
[----:B------:R-:W-:-:S04]  /*0200*/  IMAD.WIDE.U32 R6, R10, UR9, RZ ;  /* 0x000000090a067c25 */ /* 0x000fc8000f8e00ff */
[----:B------:R-:W-:Y:S01]  /*0210*/  IMAD R11, R10, UR4, RZ ;  /* 0x000000040a0b7c24 */ /* 0x000fe2000f8e02ff */
[----:B------:R-:W-:Y:S02]  /*0220*/  SHF.R.S32.HI R10, RZ, 0x1f, R8 ;  /* 0x0000001fff0a7819 */ /* 0x000fe40000011408 */
[----:B------:R-:W-:Y:S01]  /*0230*/  IADD3 R8, P0, PT, R8, R9, RZ ;  /* 0x0000000908087210 */ /* 0x000fe20007f1e0ff */
[----:B------:R-:W-:-:S03]  /*0240*/  IMAD.IADD R7, R7, 0x1, R11 ;  /* 0x0000000107077824 */ /* 0x000fc600078e020b */
[----:B------:R-:W-:Y:S01]  /*0250*/  LEA.HI.X.SX32 R9, R9, R10, 0x1, P0 ;  /* 0x0000000a09097211 */ /* 0x000fe200000f0eff */
[----:B------:R-:W-:Y:S02]  /*0260*/  IMAD R7, R7, UR9, RZ ;  /* 0x0000000907077c24 */ /* 0x000fe4000f8e02ff */
[----:B------:R-:W-:-:S04]  /*0270*/  IMAD.WIDE.U32 R8, R6, UR9, R8 ;  /* 0x0000000906087c25 */ /* 0x000fc8000f8e0008 */
[----:B------:R-:W-:Y:S01]  /*0280*/  IMAD R7, R6, UR4, R7 ;  /* 0x0000000406077c24 */ /* 0x000fe2000f8e0207 */
[----:B------:R-:W-:-:S03]  /*0290*/  SHF.L.U32 R12, R8, 0x3, RZ ;  /* 0x00000003080c7819 */ /* 0x000fc600000006ff */
[----:B------:R-:W-:-:S05]  /*02a0*/  IMAD.IADD R13, R9, 0x1, R7 ;  /* 0x00000001090d7824 */ /* 0x000fca00078e0207 */
[----:B------:R-:W-:Y:S02]  /*02b0*/  SHF.L.U64.HI R13, R8, 0x3, R13 ;  /* 0x00000003080d7819 */ /* 0x000fe4000001020d */
[----:B-1----:R-:W-:-:S04]  /*02c0*/  IADD3 R8, P0, PT, R12, UR12, RZ ;  /* 0x0000000c0c087c10 */ /* 0x002fc8000ff1e0ff */
[----:B------:R-:W-:-:S05]  /*02d0*/  IADD3.X R9, PT, PT, R13, UR13, RZ, P0, !PT ;  /* 0x0000000d0d097c10 */ /* 0x000fca00087fe4ff */
[----:B0-----:R-:W2:Y:S04]  /*02e0*/  LDG.E.64 R6, desc[UR6][R8.64+-0x8] ;  /* 0xfffff80608067981 */ /* 0x001ea8000c1e1b00 */
[----:B------:R-:W2:Y:S01]  /*02f0*/  LDG.E.64 R10, desc[UR6][R8.64+0x8] ;  /* 0x00000806080a7981 */ /* 0x000ea2000c1e1b00 */
[----:B------:R-:W-:-:S04]  /*0300*/  IADD3 R12, P0, PT, R12, UR14, RZ ;  /* 0x0000000e0c0c7c10 */ /* 0x000fc8000ff1e0ff */
[----:B------:R-:W-:Y:S01]  /*0310*/  IADD3.X R13, PT, PT, R13, UR15, RZ, P0, !PT ;  /* 0x0000000f0d0d7c10 */ /* 0x000fe200087fe4ff */
[----:B--2---:R-:W-:-:S08]  /*0320*/  DADD R6, R6, R10 ;  /* 0x0000000006067229 */ /* 0x004fd0000000000a */
[----:B------:R-:W-:-:S07]  /*0330*/  DMUL R10, R6, 0.5 ;  /* 0x3fe00000060a7828 */ /* 0x000fce0000000000 */
[----:B------:R1:W-:Y:S04]  /*0340*/  STG.E.64 desc[UR6][R12.64], R10 ;  /* 0x0000000a0c007986 */ /* 0x0003e8000c101b06 */
[----:B------:R-:W2:Y:S02]  /*0350*/  LDG.E.64 R6, desc[UR6][R8.64] ;  /* 0x0000000608067981 */ /* 0x000ea4000c1e1b00 */
[----:B--2---:R-:W-:-:S08]  /*0360*/  DADD R6, -R10, R6 ;  /* 0x000000000a067229 */ /* 0x004fd00000000106 */
[----:B-1----:R-:W-:-:S11]  /*0370*/  DADD R6, -RZ, |R6| ;  /* 0x00000000ff067229 */ /* 0x002fd60000000506 */
.L_x_1:
[----:B0-----:R-:W-:Y:S05]  /*0380*/  BSYNC.RECONVERGENT B0 ;  /* 0x0000000000007941 */ /* 0x001fea0003800200 */
.L_x_0:
[----:B------:R-:W0:Y:S01]  /*0390*/  S2UR UR5, SR_CgaCtaId ;  /* 0x00000000000579c3 */ /* 0x000e220000008800 */
[----:B------:R-:W-:Y:S01]  /*03a0*/  UMOV UR4, 0x400 ;  /* 0x0000040000047882 */ /* 0x000fe20000000000 */
[----:B------:R-:W-:Y:S02]  /*03b0*/  ISETP.GE.U32.AND P1, PT, R5, 0x2, PT ;  /* 0x000000020500780c */ /* 0x000fe40003f26070 */
[----:B------:R-:W-:Y:S01]  /*03c0*/  ISETP.NE.AND P0, PT, R4, RZ, PT ;  /* 0x000000ff0400720c */ /* 0x000fe20003f05270 */
[----:B0-----:R-:W-:-:S06]  /*03d0*/  ULEA UR4, UR5, UR4, 0x18 ;  /* 0x0000000405047291 */ /* 0x001fcc000f8ec0ff */
[----:B------:R-:W-:-:S05]  /*03e0*/  LEA R11, R4, UR4, 0x3 ;  /* 0x00000004040b7c11 */ /* 0x000fca000f8e18ff */
[----:B------:R0:W-:Y:S01]  /*03f0*/  STS.64 [R11], R6 ;  /* 0x000000060b007388 */ /* 0x0001e20000000a00 */
[----:B------:R-:W-:Y:S06]  /*0400*/  BAR.SYNC.DEFER_BLOCKING 0x0 ;  /* 0x0000000000007b1d */ /* 0x000fec0000010000 */
[----:B------:R-:W-:Y:S05]  /*0410*/  @!P1 BRA `(.L_x_2) ;  /* 0x0000000000489947 */ /* 0x000fea0003800000 */
.L_x_3:
[----:B------:R-:W-:-:S04]  /*0420*/  SHF.R.U32.HI R10, RZ, 0x1, R5 ;  /* 0x00000001ff0a7819 */ /* 0x000fc80000011605 */
[----:B------:R-:W-:-:S13]  /*0430*/  ISETP.GE.U32.AND P1, PT, R4, R10, PT ;  /* 0x0000000a0400720c */ /* 0x000fda0003f26070 */
[----:B------:R-:W-:Y:S01]  /*0440*/  @!P1 IMAD R8, R10, 0x8, R11 ;  /* 0x000000080a089824 */ /* 0x000fe200078e020b */
[----:B0-----:R-:W0:Y:S05]  /*0450*/  @!P1 LDS.64 R6, [R11] ;  /* 0x000000000b069984 */ /* 0x001e2a0000000a00 */
[----:B------:R-:W1:Y:S01]  /*0460*/  @!P1 LDS.64 R8, [R8] ;  /* 0x0000000008089984 */ /* 0x000e620000000a00 */
[----:B0-----:R-:W-:Y:S01]  /*0470*/  @!P1 IMAD.MOV.U32 R12, RZ, RZ, R7 ;  /* 0x000000ffff0c9224 */ /* 0x001fe200078e0007 */
[----:B-1----:R-:W-:Y:S01]  /*0480*/  @!P1 DSETP.MAX.AND P2, P3, R6, R8, PT ;  /* 0x000000080600922a */ /* 0x002fe20003b4f000 */
[----:B------:R-:W-:Y:S01]  /*0490*/  @!P1 MOV R13, R9 ;  /* 0x00000009000d9202 */ /* 0x000fe20000000f00 */
[----:B------:R-:W-:-:S04]  /*04a0*/  @!P1 IMAD.MOV.U32 R7, RZ, RZ, R8 ;  /* 0x000000ffff079224 */ /* 0x000fc800078e0008 */
[----:B------:R-:W-:Y:S02]  /*04b0*/  @!P1 FSEL R12, R12, R13, P2 ;  /* 0x0000000d0c0c9208 */ /* 0x000fe40001000000 */
[----:B------:R-:W-:Y:S02]  /*04c0*/  @!P1 LOP3.LUT R13, R13, 0x80000, RZ, 0xfc, !PT ;  /* 0x000800000d0d9812 */ /* 0x000fe400078efcff */
[----:B------:R-:W-:Y:S02]  /*04d0*/  @!P1 SEL R6, R6, R7, P2 ;  /* 0x0000000706069207 */ /* 0x000fe40001000000 */
[----:B------:R-:W-:-:S05]  /*04e0*/  @!P1 SEL R7, R13, R12, P3 ;  /* 0x0000000c0d079207 */ /* 0x000fca0001800000 */
[----:B------:R1:W-:Y:S01]  /*04f0*/  @!P1 STS.64 [R11], R6 ;  /* 0x000000060b009388 */ /* 0x0003e20000000a00 */
[----:B------:R-:W-:Y:S01]  /*0500*/  BAR.SYNC.DEFER_BLOCKING 0x0 ;  /* 0x0000000000007b1d */ /* 0x000fe20000010000 */
[----:B------:R-:W-:Y:S02]  /*0510*/  ISETP.GT.U32.AND P1, PT, R5, 0x3, PT ;  /* 0x000000030500780c */ /* 0x000fe40003f24070 */
[----:B------:R-:W-:-:S11]  /*0520*/  MOV R5, R10 ;  /* 0x0000000a00057202 */ /* 0x000fd60000000f00 */
[----:B-1----:R-:W-:Y:S05]  /*0530*/  @P1 BRA `(.L_x_3) ;  /* 0xfffffffc00b81947 */ /* 0x002fea000383ffff */
.L_x_2:
[----:B------:R-:W-:Y:S05]  /*0540*/  @P0 EXIT ;  /* 0x000000000000094d */ /* 0x000fea0003800000 */
[----:B------:R-:W1:Y:S01]  /*0550*/  S2UR UR5, SR_CgaCtaId ;  /* 0x00000000000579c3 */ /* 0x000e620000008800 */
[----:B------:R-:W-:-:S07]  /*0560*/  UMOV UR4, 0x400 ;  /* 0x0000040000047882 */ /* 0x000fce0000000000 */
[----:B0-----:R-:W0:Y:S01]  /*0570*/  LDC.64 R6, c[0x0][0x390] ;  /* 0x0000e400ff067b82 */ /* 0x001e220000000a00 */
[----:B-1----:R-:W-:-:S09]  /*0580*/  ULEA UR4, UR5, UR4, 0x18 ;  /* 0x0000000405047291 */ /* 0x002fd2000f8ec0ff */
[----:B------:R-:W1:Y:S02]  /*0590*/  LDS.64 R4, [UR4] ;  /* 0x00000004ff047984 */ /* 0x000e640008000a00 */
[----:B------:R-:W2:Y:S01]  /*05a0*/  LDCU UR4, c[0x0][0x370] ;  /* 0x00006e00ff0477ac */ /* 0x000ea20008000800 */
[----:B------:R-:W3:Y:S02]  /*05b0*/  LDCU UR5, c[0x0][0x374] ;  /* 0x00006e80ff0577ac */ /* 0x000ee40008000800 */
[----:B---3--:R-:W-:-:S04]  /*05c0*/  IMAD R3, R3, UR5, R0 ;  /* 0x0000000503037c24 */ /* 0x008fc8000f8e0200 */
[----:B--2---:R-:W-:-:S04]  /*05d0*/  IMAD R3, R3, UR4, R2 ;  /* 0x0000000403037c24 */ /* 0x004fc8000f8e0202 */
[----:B0-----:R-:W-:-:S05]  /*05e0*/  IMAD.WIDE R2, R3, 0x8, R6 ;  /* 0x0000000803027825 */ /* 0x001fca00078e0206 */
[----:B-1----:R-:W-:Y:S01]  /*05f0*/  STG.E.64 desc[UR6][R2.64], R4 ;  /* 0x0000000402007986 */ /* 0x002fe2000c101b06 */
[----:B------:R-:W-:Y:S05]  /*0600*/  EXIT ;  /* 0x000000000000794d */ /* 0x000fea0003800000 */
.L_x_4:
[----:B------:R-:W-:-:S00]  /*0610*/  BRA `(.L_x_4) ;  /* 0xfffffffc00fc7947 */ /* 0x000fc0000383ffff */
[----:B------:R-:W-:-:S00]  /*0620*/  NOP ;  /* 0x0000000000007918 */ /* 0x000fc00000000000 */
        /* <DEDUP_REMOVED lines=13> */
.L_x_7:


//--------------------- .text._Z11adi_y_sweepPKdPdi --------------------------
	.section	.text._Z11adi_y_sweepPKdPdi,"ax",@progbits
	.align	128
        .global         _Z11adi_y_sweepPKdPdi
        .type           _Z11adi_y_sweepPKdPdi,@function
        .size           _Z11adi_y_sweepPKdPdi,(.L_x_8 - _Z11adi_y_sweepPKdPdi)
        .other          _Z11adi_y_sweepPKdPdi,@"STO_CUDA_ENTRY STV_DEFAULT"
_Z11adi_y_sweepPKdPdi:
.text._Z11adi_y_sweepPKdPdi:
[----:B------:R-:W-:Y:S01]  /*0000*/  LDC R1, c[0x0][0x37c] ;  /* 0x0000df00ff017b82 */ /* 0x000fe20000000800 */
[----:B------:R-:W0:Y:S07]  /*0010*/  S2R R5, SR_TID.Y ;  /* 0x0000000000057919 */ /* 0x000e2e0000002200 */
[----:B------:R-:W1:Y:S01]  /*0020*/  LDC R0, c[0x0][0x360] ;  /* 0x0000d800ff007b82 */ /* 0x000e620000000800 */
[----:B------:R-:W2:Y:S01]  /*0030*/  LDCU UR7, c[0x0][0x390] ;  /* 0x00007200ff0777ac */ /* 0x000ea20008000800 */
[----:B------:R-:W1:Y:S01]  /*0040*/  S2R R3, SR_TID.X ;  /* 0x0000000000037919 */ /* 0x000e620000002100 */
[----:B------:R-:W3:Y:S05]  /*0050*/  S2R R7, SR_TID.Z ;  /* 0x0000000000077919 */ /* 0x000eea0000002300 */
[----:B------:R-:W0:Y:S08]  /*0060*/  S2UR UR5, SR_CTAID.Y ;  /* 0x00000000000579c3 */ /* 0x000e300000002600 */
[----:B------:R-:W0:Y:S08]  /*0070*/  LDC R2, c[0x0][0x364] ;  /* 0x0000d900ff027b82 */ /* 0x000e300000000800 */
[----:B------:R-:W1:Y:S08]  /*0080*/  S2UR UR4, SR_CTAID.X ;  /* 0x00000000000479c3 */ /* 0x000e700000002500 */
[----:B------:R-:W3:Y:S08]  /*0090*/  S2UR UR6, SR_CTAID.Z ;  /* 0x00000000000679c3 */ /* 0x000ef00000002700 */
[----:B------:R-:W3:Y:S01]  /*00a0*/  LDC R4, c[0x0][0x368] ;  /* 0x0000da00ff047b82 */ /* 0x000ee20000000800 */
[----:B0-----:R-:W-:-:S02]  /*00b0*/  IMAD R2, R2, UR5, R5 ;  /* 0x0000000502027c24 */ /* 0x001fc4000f8e0205 */
[----:B-1----:R-:W-:Y:S01]  /*00c0*/  IMAD R0, R0, UR4, R3 ;  /* 0x0000000400007c24 */ /* 0x002fe2000f8e0203 */
[----:B--2---:R-:W-:Y:S01]  /*00d0*/  UIADD3 UR4, UPT, UPT, UR7, -0x1, URZ ;  /* 0xffffffff07047890 */ /* 0x004fe2000fffe0ff */
[----:B------:R-:W-:Y:S02]  /*00e0*/  VIADD R3, R2, 0x1 ;  /* 0x0000000102037836 */ /* 0x000fe40000000000 */
[----:B------:R-:W-:Y:S02]  /*00f0*/  VIADD R0, R0, 0x1 ;  /* 0x0000000100007836 */ /* 0x000fe40000000000 */
[----:B---3--:R-:W-:-:S04]  /*0100*/  IMAD R4, R4, UR6, R7 ;  /* 0x0000000604047c24 */ /* 0x008fc8000f8e0207 */
[----:B------:R-:W-:-:S05]  /*0110*/  VIADD R2, R4, 0x1 ;  /* 0x0000000104027836 */ /* 0x000fca0000000000 */
[----:B------:R-:W-:-:S04]  /*0120*/  VIMNMX3 R4, R2, R3, R0, !PT ;  /* 0x000000030204720f */ /* 0x000fc80007800100 */
[----:B------:R-:W-:-:S13]  /*0130*/  ISETP.GE.AND P0, PT, R4, UR4, PT ;  /* 0x0000000404007c0c */ /* 0x000fda000bf06270 */
[----:B------:R-:W-:Y:S05]  /*0140*/  @P0 EXIT ;  /* 0x000000000000094d */ /* 0x000fea0003800000 */
[----:B------:R-:W-:Y:S02]  /*0150*/  USHF.R.S32.HI UR6, URZ, 0x1f, UR7 ;  /* 0x0000001fff067899 */ /* 0x000fe40008011407 */
[----:B------:R-:W-:Y:S01]  /*0160*/  IMAD R3, R3, UR7, RZ ;  /* 0x0000000703037c24 */ /* 0x000fe2000f8e02ff */
[----:B------:R-:W-:Y:S01]  /*0170*/  SHF.R.S32.HI R6, RZ, 0x1f, R0 ;  /* 0x0000001fff067819 */ /* 0x000fe20000011400 */
[C---:B------:R-:W-:Y:S01]  /*0180*/  IMAD.WIDE.U32 R4, R2.reuse, UR7, RZ ;  /* 0x0000000702047c25 */ /* 0x040fe2000f8e00ff */
[----:B------:R-:W0:Y:S03]  /*0190*/  LDCU.128 UR8, c[0x0][0x380] ;  /* 0x00007000ff0877ac */ /* 0x000e260008000c00 */
[----:B------:R-:W-:Y:S01]  /*01a0*/  IMAD R7, R2, UR6, RZ ;  /* 0x0000000602077c24 */ /* 0x000fe2000f8e02ff */
[----:B------:R-:W-:Y:S01]  /*01b0*/  IADD3 R2, P0, PT, R0, R3, RZ ;  /* 0x0000000300027210 */ /* 0x000fe20007f1e0ff */
[----:B------:R-:W1:Y:S02]  /*01c0*/  LDCU.64 UR4, c[0x0][0x358] ;  /* 0x00006b00ff0477ac */ /* 0x000e640008000a00 */
[----:B------:R-:W-:Y:S01]  /*01d0*/  IMAD.IADD R0, R5, 0x1, R7 ;  /* 0x0000000105007824 */ /* 0x000fe200078e0207 */
[----:B------:R-:W-:-:S03]  /*01e0*/  LEA.HI.X.SX32 R3, R3, R6, 0x1, P0 ;  /* 0x0000000603037211 */ /* 0x000fc600000f0eff */
[----:B------:R-:W-:Y:S02]  /*01f0*/  IMAD R5, R0, UR7, RZ ;  /* 0x0000000700057c24 */ /* 0x000fe4000f8e02ff */
[----:B------:R-:W-:-:S04]  /*0200*/  IMAD.WIDE.U32 R2, R4, UR7, R2 ;  /* 0x0000000704027c25 */ /* 0x000fc8000f8e0002 */
[----:B------:R-:W-:Y:S01]  /*0210*/  IMAD R5, R4, UR6, R5 ;  /* 0x0000000604057c24 */ /* 0x000fe2000f8e0205 */
[C---:B------:R-:W-:Y:S02]  /*0220*/  IADD3 R0, P2, PT, R2.reuse, UR7, RZ ;  /* 0x0000000702007c10 */ /* 0x040fe4000ff5e0ff */
[----:B------:R-:W-:Y:S01]  /*0230*/  IADD3 R4, P0, PT, R2, -UR7, RZ ;  /* 0x8000000702047c10 */ /* 0x000fe2000ff1e0ff */
[----:B------:R-:W-:Y:S01]  /*0240*/  IMAD.IADD R11, R3, 0x1, R5 ;  /* 0x00000001030b7824 */ /* 0x000fe200078e0205 */
[----:B0-----:R-:W-:Y:S02]  /*0250*/  LEA R6, P3, R0, UR8, 0x3 ;  /* 0x0000000800067c11 */ /* 0x001fe4000f8618ff */
[----:B------:R-:W-:Y:S02]  /*0260*/  LEA R8, P1, R4, UR8, 0x3 ;  /* 0x0000000804087c11 */ /* 0x000fe4000f8218ff */
[C---:B------:R-:W-:Y:S02]  /*0270*/  IADD3.X R3, PT, PT, R11.reuse, UR6, RZ, P2, !PT ;  /* 0x000000060b037c10 */ /* 0x040fe400097fe4ff */
[----:B------:R-:W-:-:S02]  /*0280*/  IADD3.X R5, PT, PT, R11, ~UR6, RZ, P0, !PT ;  /* 0x800000060b057c10 */ /* 0x000fc400087fe4ff */
[----:B------:R-:W-:Y:S02]  /*0290*/  LEA.HI.X R7, R0, UR9, R3, 0x3, P3 ;  /* 0x0000000900077c11 */ /* 0x000fe400098f1c03 */
[----:B------:R-:W-:-:S04]  /*02a0*/  LEA.HI.X R9, R4, UR9, R5, 0x3, P1 ;  /* 0x0000000904097c11 */ /* 0x000fc800088f1c05 */
[----:B-1----:R-:W2:Y:S04]  /*02b0*/  LDG.E.64 R6, desc[UR4][R6.64] ;  /* 0x0000000406067981 */ /* 0x002ea8000c1e1b00 */
[----:B------:R-:W2:Y:S01]  /*02c0*/  LDG.E.64 R4, desc[UR4][R8.64] ;  /* 0x0000000408047981 */ /* 0x000ea2000c1e1b00 */
[----:B------:R-:W-:-:S04]  /*02d0*/  LEA R10, P0, R2, UR10, 0x3 ;  /* 0x0000000a020a7c11 */ /* 0x000fc8000f8018ff */
[----:B------:R-:W-:Y:S01]  /*02e0*/  LEA.HI.X R11, R2, UR11, R11, 0x3, P0 ;  /* 0x0000000b020b7c11 */ /* 0x000fe200080f1c0b */
[----:B--2---:R-:W-:-:S08]  /*02f0*/  DADD R4, R4, R6 ;  /* 0x0000000004047229 */ /* 0x004fd00000000006 */
[----:B------:R-:W-:-:S07]  /*0300*/  DMUL R4, R4, 0.5 ;  /* 0x3fe0000004047828 */ /* 0x000fce0000000000 */
[----:B------:R-:W-:Y:S01]  /*0310*/  STG.E.64 desc[UR4][R10.64], R4 ;  /* 0x000000040a007986 */ /* 0x000fe2000c101b04 */
[----:B------:R-:W-:Y:S05]  /*0320*/  EXIT ;  /* 0x000000000000794d */ /* 0x000fea0003800000 */
.L_x_5:
        /* <DEDUP_REMOVED lines=13> */
.L_x_8:


//--------------------- .text._Z11adi_x_sweepPKdPdi --------------------------
	.section	.text._Z11adi_x_sweepPKdPdi,"ax",@progbits
	.align	128
        .global         _Z11adi_x_sweepPKdPdi
        .type           _Z11adi_x_sweepPKdPdi,@function
        .size           _Z11adi_x_sweepPKdPdi,(.L_x_9 - _Z11adi_x_sweepPKdPdi)
        .other          _Z11adi_x_sweepPKdPdi,@"STO_CUDA_ENTRY STV_DEFAULT"
_Z11adi_x_sweepPKdPdi:
.text._Z11adi_x_sweepPKdPdi:
        /* <DEDUP_REMOVED lines=28> */
[----:B------:R-:W-:Y:S01]  /*01c0*/  UIMAD UR4, UR8, UR8, URZ ;  /* 0x00000008080472a4 */ /* 0x000fe2000f8e02ff */
[----:B------:R-:W1:Y:S02]  /*01d0*/  LDCU.64 UR6, c[0x0][0x358] ;  /* 0x00006b00ff0677ac */ /* 0x000e640008000a00 */
[----:B------:R-:W-:-:S02]  /*01e0*/  IADD3 R0, PT, PT, R5, R7, RZ ;  /* 0x0000000705007210 */ /* 0x000fc40007ffe0ff */
        /* <DEDUP_REMOVED lines=9> */
[----:B------:R-:W-:Y:S02]  /*0280*/  IADD3.X R3, PT, PT, RZ, R11, RZ, P2, !PT ;  /* 0x0000000bff037210 */ /* 0x000fe400017fe4ff */
[----:B------:R-:W-:-:S02]  /*0290*/  IADD3.X R5, PT, PT, R11, -0x1, RZ, P0, !PT ;  /* 0xffffffff0b057810 */ /* 0x000fc400007fe4ff */
        /* <DEDUP_REMOVED lines=10> */
.L_x_6:
        /* <DEDUP_REMOVED lines=12> */
.L_x_9:


//--------------------- .nv.shared._Z11adi_z_sweepPKdPdS1_i --------------------------
	.section	.nv.shared._Z11adi_z_sweepPKdPdS1_i,"aw",@nobits
	.sectionflags	@""
	.align	16
	.zero		1024


//--------------------- .nv.shared.reserved.0     --------------------------
	.section	.nv.shared.reserved.0,"aw",@nobits
	.weak		__nv_reservedSMEM_offset_0_alias
	.size		__nv_reservedSMEM_offset_0_alias, 0, 64
	.other		__nv_reservedSMEM_offset_0_alias,@"STO_CUDA_RESERVED_SHARED STV_DEFAULT"
__nv_reservedSMEM_offset_0_alias:
	.zero		0
	.zero		64


//--------------------- .nv.shared._Z11adi_y_sweepPKdPdi --------------------------
	.section	.nv.shared._Z11adi_y_sweepPKdPdi,"aw",@nobits
	.sectionflags	@""
	.align	16
	.zero		1024


//--------------------- .nv.shared._Z11adi_x_sweepPKdPdi --------------------------
	.section	.nv.shared._Z11adi_x_sweepPKdPdi,"aw",@nobits
	.sectionflags	@""
	.align	16
	.zero		1024


//--------------------- .nv.constant0._Z11adi_z_sweepPKdPdS1_i --------------------------
	.section	.nv.constant0._Z11adi_z_sweepPKdPdS1_i,"a",@progbits
	.sectionflags	@""
	.align	4
.nv.constant0._Z11adi_z_sweepPKdPdS1_i:
	.zero		924


//--------------------- .nv.constant0._Z11adi_y_sweepPKdPdi --------------------------
	.section	.nv.constant0._Z11adi_y_sweepPKdPdi,"a",@progbits
	.sectionflags	@""
	.align	4
.nv.constant0._Z11adi_y_sweepPKdPdi:
	.zero		916


//--------------------- .nv.constant0._Z11adi_x_sweepPKdPdi --------------------------
	.section	.nv.constant0._Z11adi_x_sweepPKdPdi,"a",@progbits
	.sectionflags	@""
	.align	4
.nv.constant0._Z11adi_x_sweepPKdPdi:
	.zero		916


//--------------------- SYMBOLS --------------------------

	.type		.nv.reservedSmem.offset0,@object
	.size		.nv.reservedSmem.offset0,0x4
	.type		.nv.reservedSmem.cap,@object
	.size		.nv.reservedSmem.cap,0x4
